//
// Generated by NVIDIA NVVM Compiler
//
// Compiler Build ID: CL-36424714
// Cuda compilation tools, release 13.0, V13.0.88
// Based on NVVM 20.0.0
//

.version 9.0
.target sm_100
.address_size 64

	// .globl	_Z7selsortPiS_i

.visible .entry _Z7selsortPiS_i(
	.param .u64 .ptr .align 1 _Z7selsortPiS_i_param_0,
	.param .u64 .ptr .align 1 _Z7selsortPiS_i_param_1,
	.param .u32 _Z7selsortPiS_i_param_2
)
{
	.reg .pred 	%p<36>;
	.reg .b32 	%r<77>;
	.reg .b64 	%rd<22>;

	ld.param.u64 	%rd12, [_Z7selsortPiS_i_param_0];
	ld.param.u64 	%rd10, [_Z7selsortPiS_i_param_1];
	ld.param.u32 	%r39, [_Z7selsortPiS_i_param_2];
	cvta.to.global.u64 	%rd1, %rd12;
	mov.u32 	%r40, %ctaid.x;
	mov.u32 	%r41, %ntid.x;
	mul.lo.s32 	%r1, %r40, %r41;
	mov.u32 	%r2, %tid.x;
	add.s32 	%r3, %r1, %r2;
	mul.wide.s32 	%rd13, %r3, 4;
	add.s64 	%rd14, %rd1, %rd13;
	ld.global.u32 	%r4, [%rd14];
	setp.lt.s32 	%p1, %r39, 1;
	mov.b64 	%rd21, 0;
	@%p1 bra 	$L__BB0_18;
	and.b32  	%r5, %r39, 3;
	setp.lt.u32 	%p2, %r39, 4;
	mov.b32 	%r73, 0;
	mov.u32 	%r64, %r73;
	@%p2 bra 	$L__BB0_12;
	and.b32  	%r73, %r39, 2147483644;
	neg.s32 	%r62, %r73;
	add.s32 	%r61, %r3, -1;
	add.s64 	%rd19, %rd1, 8;
	mov.b32 	%r64, 0;
	mov.b32 	%r60, 1;
$L__BB0_3:
	setp.eq.s32 	%p3, %r61, -1;
	@%p3 bra 	$L__BB0_5;
	ld.global.u32 	%r46, [%rd19+-8];
	setp.lt.s32 	%p4, %r46, %r4;
	setp.eq.s32 	%p5, %r46, %r4;
	add.s32 	%r47, %r60, -1;
	setp.lt.s32 	%p6, %r47, %r3;
	and.pred  	%p7, %p6, %p5;
	or.pred  	%p8, %p4, %p7;
	selp.u32 	%r48, 1, 0, %p8;
	add.s32 	%r64, %r64, %r48;
$L__BB0_5:
	setp.eq.s32 	%p9, %r61, 0;
	@%p9 bra 	$L__BB0_7;
	ld.global.u32 	%r49, [%rd19+-4];
	setp.lt.s32 	%p10, %r49, %r4;
	setp.eq.s32 	%p11, %r49, %r4;
	setp.lt.s32 	%p12, %r60, %r3;
	and.pred  	%p13, %p12, %p11;
	or.pred  	%p14, %p10, %p13;
	selp.u32 	%r50, 1, 0, %p14;
	add.s32 	%r64, %r64, %r50;
$L__BB0_7:
	setp.eq.s32 	%p15, %r61, 1;
	@%p15 bra 	$L__BB0_9;
	ld.global.u32 	%r51, [%rd19];
	setp.lt.s32 	%p16, %r51, %r4;
	setp.eq.s32 	%p17, %r51, %r4;
	add.s32 	%r52, %r60, 1;
	setp.lt.s32 	%p18, %r52, %r3;
	and.pred  	%p19, %p18, %p17;
	or.pred  	%p20, %p16, %p19;
	selp.u32 	%r53, 1, 0, %p20;
	add.s32 	%r64, %r64, %r53;
$L__BB0_9:
	setp.eq.s32 	%p21, %r61, 2;
	@%p21 bra 	$L__BB0_11;
	ld.global.u32 	%r54, [%rd19+4];
	setp.lt.s32 	%p22, %r54, %r4;
	setp.eq.s32 	%p23, %r54, %r4;
	add.s32 	%r55, %r60, 2;
	setp.lt.s32 	%p24, %r55, %r3;
	and.pred  	%p25, %p24, %p23;
	or.pred  	%p26, %p22, %p25;
	selp.u32 	%r56, 1, 0, %p26;
	add.s32 	%r64, %r64, %r56;
$L__BB0_11:
	add.s32 	%r62, %r62, 4;
	add.s32 	%r61, %r61, -4;
	add.s32 	%r60, %r60, 4;
	add.s64 	%rd19, %rd19, 16;
	setp.ne.s32 	%p27, %r62, 0;
	@%p27 bra 	$L__BB0_3;
$L__BB0_12:
	setp.eq.s32 	%p28, %r5, 0;
	@%p28 bra 	$L__BB0_17;
	mul.wide.u32 	%rd15, %r73, 4;
	add.s64 	%rd20, %rd1, %rd15;
	sub.s32 	%r57, %r73, %r1;
	sub.s32 	%r72, %r57, %r2;
	neg.s32 	%r71, %r5;
$L__BB0_14:
	.pragma "nounroll";
	setp.eq.s32 	%p29, %r72, 0;
	@%p29 bra 	$L__BB0_16;
	ld.global.u32 	%r58, [%rd20];
	setp.lt.s32 	%p30, %r58, %r4;
	setp.eq.s32 	%p31, %r58, %r4;
	setp.lt.s32 	%p32, %r73, %r3;
	and.pred  	%p33, %p32, %p31;
	or.pred  	%p34, %p30, %p33;
	selp.u32 	%r59, 1, 0, %p34;
	add.s32 	%r64, %r64, %r59;
$L__BB0_16:
	add.s32 	%r73, %r73, 1;
	add.s64 	%rd20, %rd20, 4;
	add.s32 	%r72, %r72, 1;
	add.s32 	%r71, %r71, 1;
	setp.ne.s32 	%p35, %r71, 0;
	@%p35 bra 	$L__BB0_14;
$L__BB0_17:
	cvt.s64.s32 	%rd21, %r64;
$L__BB0_18:
	cvta.to.global.u64 	%rd16, %rd10;
	shl.b64 	%rd17, %rd21, 2;
	add.s64 	%rd18, %rd16, %rd17;
	st.global.u32 	[%rd18], %r4;
	ret;

}


// ===== COMPILED SASS (sm_100) =====

	.target	sm_100

	.elftype	@"ET_EXEC"


//--------------------- .note.nv.tkinfo           --------------------------
	.section	.note.nv.tkinfo,"",@"SHT_NOTE"
	.sectionflags	@"SHF_NOTE_NV_TKINFO"
	.tkinfo
        /*0018*/ 	.word	0x00000002
        /*0030*/ 	.string	""
        /*0030*/ 	.string	"ptxas"
        /*0030*/ 	.string	"Cuda compilation tools, release 13.0, V13.0.88"
        /*0030*/ 	.string	"Build cuda_13.0.r13.0/compiler.36424714_0"
        /*0030*/ 	.string	"-arch sm_100 -m 64 "



//--------------------- .note.nv.cuinfo           --------------------------
	.section	.note.nv.cuinfo,"",@"SHT_NOTE"
	.sectionflags	@"SHF_NOTE_NV_CUINFO"
        /*0018*/ 	.short	0x0002
        /*001a*/ 	.short	0x0064
        /*001c*/ 	.short	0x0082
	.zero		2


//--------------------- .nv.info                  --------------------------
	.section	.nv.info,"",@"SHT_CUDA_INFO"
	.align	4


	//----- nvinfo : EIATTR_REGCOUNT
	.align		4
        /*0000*/ 	.byte	0x04, 0x2f
        /*0002*/ 	.short	(.L_1 - .L_0)
	.align		4
.L_0:
        /*0004*/ 	.word	index@(_Z7selsortPiS_i)
        /*0008*/ 	.word	0x00000016


	//----- nvinfo : EIATTR_FRAME_SIZE
	.align		4
.L_1:
        /*000c*/ 	.byte	0x04, 0x11
        /*000e*/ 	.short	(.L_3 - .L_2)
	.align		4
.L_2:
        /*0010*/ 	.word	index@(_Z7selsortPiS_i)
        /*0014*/ 	.word	0x00000000


	//----- nvinfo : EIATTR_MIN_STACK_SIZE
	.align		4
.L_3:
        /*0018*/ 	.byte	0x04, 0x12
        /*001a*/ 	.short	(.L_5 - .L_4)
	.align		4
.L_4:
        /*001c*/ 	.word	index@(_Z7selsortPiS_i)
        /*0020*/ 	.word	0x00000000
.L_5:


//--------------------- .nv.compat                --------------------------
	.section	.nv.compat,"",@"SHT_CUDA_COMPAT_INFO"
	.align	4
        /*0000*/ 	.byte	0x02, 0x09, 0x00, 0x00, 0x02, 0x02, 0x01, 0x00, 0x02, 0x05, 0x05, 0x00, 0x03, 0x07, 0x01, 0x01
        /*0010*/ 	.byte	0x02, 0x03, 0x00, 0x00, 0x02, 0x06, 0x01, 0x00, 0x04, 0x0b, 0x08, 0x00, 0x09, 0x00, 0x00, 0x00
        /*0020*/ 	.byte	0x00, 0x00, 0x00, 0x00


//--------------------- .nv.info._Z7selsortPiS_i  --------------------------
	.section	.nv.info._Z7selsortPiS_i,"",@"SHT_CUDA_INFO"
	.sectionflags	@""
	.align	4


	//----- nvinfo : EIATTR_CUDA_API_VERSION
	.align		4
        /*0000*/ 	.byte	0x04, 0x37
        /*0002*/ 	.short	(.L_7 - .L_6)
.L_6:
        /*0004*/ 	.word	0x00000082


	//----- nvinfo : EIATTR_KPARAM_INFO
	.align		4
.L_7:
        /*0008*/ 	.byte	0x04, 0x17
        /*000a*/ 	.short	(.L_9 - .L_8)
.L_8:
        /*000c*/ 	.word	0x00000000
        /*0010*/ 	.short	0x0002
        /*0012*/ 	.short	0x0010
        /*0014*/ 	.byte	0x00, 0xf0, 0x11, 0x00


	//----- nvinfo : EIATTR_KPARAM_INFO
	.align		4
.L_9:
        /*0018*/ 	.byte	0x04, 0x17
        /*001a*/ 	.short	(.L_11 - .L_10)
.L_10:
        /*001c*/ 	.word	0x00000000
        /*0020*/ 	.short	0x0001
        /*0022*/ 	.short	0x0008
        /*0024*/ 	.byte	0x00, 0xf5, 0x21, 0x00


	//----- nvinfo : EIATTR_KPARAM_INFO
	.align		4
.L_11:
        /*0028*/ 	.byte	0x04, 0x17
        /*002a*/ 	.short	(.L_13 - .L_12)
.L_12:
        /*002c*/ 	.word	0x00000000
        /*0030*/ 	.short	0x0000
        /*0032*/ 	.short	0x0000
        /*0034*/ 	.byte	0x00, 0xf5, 0x21, 0x00


	//----- nvinfo : EIATTR_SPARSE_MMA_MASK
	.align		4
.L_13:
        /*0038*/ 	.byte	0x03, 0x50
        /*003a*/ 	.short	0x0000


	//----- nvinfo : EIATTR_MAXREG_COUNT
	.align		4
        /*003c*/ 	.byte	0x03, 0x1b
        /*003e*/ 	.short	0x00ff


	//----- nvinfo : EIATTR_MERCURY_ISA_VERSION
	.align		4
        /*0040*/ 	.byte	0x03, 0x5f
        /*0042*/ 	.short	0x0101


	//----- nvinfo : EIATTR_VRC_CTA_INIT_COUNT
	.align		4
        /*0044*/ 	.byte	0x02, 0x4a
	.zero		1
	.zero		1


	//----- nvinfo : EIATTR_EXIT_INSTR_OFFSETS
	.align		4
        /*0048*/ 	.byte	0x04, 0x1c
        /*004a*/ 	.short	(.L_15 - .L_14)


	//   ....[0]....
.L_14:
        /*004c*/ 	.word	0x000006d0


	//----- nvinfo : EIATTR_CBANK_PARAM_SIZE
	.align		4
.L_15:
        /*0050*/ 	.byte	0x03, 0x19
        /*0052*/ 	.short	0x0014


	//----- nvinfo : EIATTR_PARAM_CBANK
	.align		4
        /*0054*/ 	.byte	0x04, 0x0a
        /*0056*/ 	.short	(.L_17 - .L_16)
	.align		4
.L_16:
        /*0058*/ 	.word	index@(.nv.constant0._Z7selsortPiS_i)
        /*005c*/ 	.short	0x0380
        /*005e*/ 	.short	0x0014


	//----- nvinfo : EIATTR_SW_WAR
	.align		4
.L_17:
        /*0060*/ 	.byte	0x04, 0x36
        /*0062*/ 	.short	(.L_19 - .L_18)
.L_18:
        /*0064*/ 	.word	0x00000008
.L_19:


//--------------------- .nv.callgraph             --------------------------
	.section	.nv.callgraph,"",@"SHT_CUDA_CALLGRAPH"
	.align	4
	.sectionentsize	8
	.align		4
        /*0000*/ 	.word	0x00000000
	.align		4
        /*0004*/ 	.word	0xffffffff
	.align		4
        /*0008*/ 	.word	0x00000000
	.align		4
        /*000c*/ 	.word	0xfffffffe
	.align		4
        /*0010*/ 	.word	0x00000000
	.align		4
        /*0014*/ 	.word	0xfffffffd
	.align		4
        /*0018*/ 	.word	0x00000000
	.align		4
        /*001c*/ 	.word	0xfffffffc


//--------------------- .text._Z7selsortPiS_i     --------------------------
	.section	.text._Z7selsortPiS_i,"ax",@progbits
	.align	128
        .global         _Z7selsortPiS_i
        .type           _Z7selsortPiS_i,@function
        .size           _Z7selsortPiS_i,(.L_x_6 - _Z7selsortPiS_i)
        .other          _Z7selsortPiS_i,@"STO_CUDA_ENTRY STV_DEFAULT"
_Z7selsortPiS_i:
.text._Z7selsortPiS_i:
[----:B------:R-:W-:Y:S01]  /*0000*/  LDC R1, c[0x0][0x37c] ;  /* 0x0000df00ff017b82 */ /* 0x000fe20000000800 */
[----:B------:R-:W0:Y:S07]  /*0010*/  S2R R5, SR_TID.X ;  /* 0x0000000000057919 */ /* 0x000e2e0000002100 */
[----:B------:R-:W1:Y:S01]  /*0020*/  S2UR UR4, SR_CTAID.X ;  /* 0x00000000000479c3 */ /* 0x000e620000002500 */
[----:B------:R-:W1:Y:S01]  /*0030*/  LDCU UR5, c[0x0][0x360] ;  /* 0x00006c00ff0577ac */ /* 0x000e620008000800 */
[----:B------:R-:W2:Y:S06]  /*0040*/  LDCU.64 UR10, c[0x0][0x358] ;  /* 0x00006b00ff0a77ac */ /* 0x000eac0008000a00 */
[----:B------:R-:W3:Y:S01]  /*0050*/  LDC.64 R2, c[0x0][0x380] ;  /* 0x0000e000ff027b82 */ /* 0x000ee20000000a00 */
[----:B------:R-:W4:Y:S01]  /*0060*/  LDCU UR6, c[0x0][0x390] ;  /* 0x00007200ff0677ac */ /* 0x000f220008000800 */
[----:B-1----:R-:W-:-:S06]  /*0070*/  UIMAD UR4, UR4, UR5, URZ ;  /* 0x00000005040472a4 */ /* 0x002fcc000f8e02ff */
[----:B0-----:R-:W-:-:S04]  /*0080*/  VIADD R0, R5, UR4 ;  /* 0x0000000405007c36 */ /* 0x001fc80008000000 */
[----:B---3--:R-:W-:-:S05]  /*0090*/  IMAD.WIDE R2, R0, 0x4, R2 ;  /* 0x0000000400027825 */ /* 0x008fca00078e0202 */
[----:B--2---:R0:W5:Y:S01]  /*00a0*/  LDG.E R4, desc[UR10][R2.64] ;  /* 0x0000000a02047981 */ /* 0x004162000c1e1900 */
[----:B----4-:R-:W-:Y:S01]  /*00b0*/  UISETP.GE.AND UP0, UPT, UR6, 0x1, UPT ;  /* 0x000000010600788c */ /* 0x010fe2000bf06270 */
[----:B------:R-:W-:-:S08]  /*00c0*/  CS2R R6, SRZ ;  /* 0x0000000000067805 */ /* 0x000fd0000001ff00 */
[----:B0-----:R-:W-:Y:S05]  /*00d0*/  BRA.U !UP0, `(.L_x_0) ;  /* 0x00000005086c7547 */ /* 0x001fea000b800000 */
[----:B------:R-:W-:Y:S01]  /*00e0*/  UISETP.GE.U32.AND UP1, UPT, UR6, 0x4, UPT ;  /* 0x000000040600788c */ /* 0x000fe2000bf26070 */
[----:B------:R-:W-:Y:S01]  /*00f0*/  CS2R R6, SRZ ;  /* 0x0000000000067805 */ /* 0x000fe2000001ff00 */
[----:B------:R-:W-:-:S04]  /*0100*/  ULOP3.LUT UR5, UR6, 0x3, URZ, 0xc0, !UPT ;  /* 0x0000000306057892 */ /* 0x000fc8000f8ec0ff */
[----:B------:R-:W-:-:S03]  /*0110*/  UISETP.NE.AND UP0, UPT, UR5, URZ, UPT ;  /* 0x000000ff0500728c */ /* 0x000fc6000bf05270 */
[----:B------:R-:W-:Y:S08]  /*0120*/  BRA.U !UP1, `(.L_x_1) ;  /* 0x0000000109f47547 */ /* 0x000ff0000b800000 */
[----:B------:R-:W0:Y:S01]  /*0130*/  LDCU.64 UR8, c[0x0][0x380] ;  /* 0x00007000ff0877ac */ /* 0x000e220008000a00 */
[----:B------:R-:W-:Y:S02]  /*0140*/  VIADD R10, R0, 0xffffffff ;  /* 0xffffffff000a7836 */ /* 0x000fe40000000000 */
[----:B------:R-:W-:Y:S01]  /*0150*/  IMAD.MOV.U32 R6, RZ, RZ, RZ ;  /* 0x000000ffff067224 */ /* 0x000fe200078e00ff */
[----:B------:R-:W-:Y:S01]  /*0160*/  ULOP3.LUT UR6, UR6, 0x7ffffffc, URZ, 0xc0, !UPT ;  /* 0x7ffffffc06067892 */ /* 0x000fe2000f8ec0ff */
[----:B------:R-:W-:-:S05]  /*0170*/  IMAD.MOV.U32 R9, RZ, RZ, 0x1 ;  /* 0x00000001ff097424 */ /* 0x000fca00078e00ff */
[----:B------:R-:W-:Y:S01]  /*0180*/  IMAD.U32 R7, RZ, RZ, UR6 ;  /* 0x00000006ff077e24 */ /* 0x000fe2000f8e00ff */
[----:B0-----:R-:W-:-:S04]  /*0190*/  UIADD3 UR7, UP1, UPT, UR8, 0x8, URZ ;  /* 0x0000000808077890 */ /* 0x001fc8000ff3e0ff */
[----:B------:R-:W-:Y:S02]  /*01a0*/  UIADD3.X UR8, UPT, UPT, URZ, UR9, URZ, UP1, !UPT ;  /* 0x00000009ff087290 */ /* 0x000fe40008ffe4ff */
[----:B------:R-:W-:Y:S01]  /*01b0*/  IMAD.U32 R2, RZ, RZ, UR7 ;  /* 0x00000007ff027e24 */ /* 0x000fe2000f8e00ff */
[----:B------:R-:W-:-:S03]  /*01c0*/  UIADD3 UR9, UPT, UPT, -UR6, URZ, URZ ;  /* 0x000000ff06097290 */ /* 0x000fc6000fffe1ff */
[----:B------:R-:W-:-:S09]  /*01d0*/  IMAD.U32 R3, RZ, RZ, UR8 ;  /* 0x00000008ff037e24 */ /* 0x000fd2000f8e00ff */
.L_x_2:
[C---:B------:R-:W-:Y:S02]  /*01e0*/  ISETP.NE.AND P6, PT, R10.reuse, -0x1, PT ;  /* 0xffffffff0a00780c */ /* 0x040fe40003fc5270 */
[----:B------:R-:W-:-:S11]  /*01f0*/  ISETP.NE.AND P5, PT, R10, RZ, PT ;  /* 0x000000ff0a00720c */ /* 0x000fd60003fa5270 */
[----:B------:R-:W2:Y:S01]  /*0200*/  @P6 LDG.E R11, desc[UR10][R2.64+-0x8] ;  /* 0xfffff80a020b6981 */ /* 0x000ea2000c1e1900 */
[----:B------:R-:W-:-:S03]  /*0210*/  ISETP.NE.AND P3, PT, R10, 0x1, PT ;  /* 0x000000010a00780c */ /* 0x000fc60003f65270 */
[----:B------:R-:W3:Y:S01]  /*0220*/  @P5 LDG.E R15, desc[UR10][R2.64+-0x4] ;  /* 0xfffffc0a020f5981 */ /* 0x000ee2000c1e1900 */
[----:B------:R-:W-:-:S09]  /*0230*/  ISETP.NE.AND P4, PT, R10, 0x2, PT ;  /* 0x000000020a00780c */ /* 0x000fd20003f85270 */
[----:B------:R-:W4:Y:S04]  /*0240*/  @P3 LDG.E R17, desc[UR10][R2.64] ;  /* 0x0000000a02113981 */ /* 0x000f28000c1e1900 */
[----:B------:R-:W4:Y:S01]  /*0250*/  @P4 LDG.E R19, desc[UR10][R2.64+0x4] ;  /* 0x0000040a02134981 */ /* 0x000f22000c1e1900 */
[----:B------:R-:W-:Y:S01]  /*0260*/  @P6 VIADD R13, R9, 0xffffffff ;  /* 0xffffffff090d6836 */ /* 0x000fe20000000000 */
[----:B------:R-:W-:Y:S01]  /*0270*/  PLOP3.LUT P1, PT, PT, PT, PT, 0x80, 0x8 ;  /* 0x000000000008781c */ /* 0x000fe20003f2f070 */
[----:B------:R-:W-:Y:S01]  /*0280*/  @P6 VIADD R8, R6, 0x1 ;  /* 0x0000000106086836 */ /* 0x000fe20000000000 */
[----:B------:R-:W-:Y:S01]  /*0290*/  UIADD3 UR9, UPT, UPT, UR9, 0x4, URZ ;  /* 0x0000000409097890 */ /* 0x000fe2000fffe0ff */
[----:B------:R-:W-:-:S03]  /*02a0*/  VIADD R10, R10, 0xfffffffc ;  /* 0xfffffffc0a0a7836 */ /* 0x000fc60000000000 */
[----:B------:R-:W-:Y:S01]  /*02b0*/  UISETP.NE.AND UP1, UPT, UR9, URZ, UPT ;  /* 0x000000ff0900728c */ /* 0x000fe2000bf25270 */
[----:B--2--5:R-:W-:-:S04]  /*02c0*/  @P6 ISETP.NE.AND P0, PT, R11, R4, PT ;  /* 0x000000040b00620c */ /* 0x024fc80003f05270 */
[----:B------:R-:W-:Y:S02]  /*02d0*/  @P6 ISETP.LT.AND P0, PT, R13, R0, !P0 ;  /* 0x000000000d00620c */ /* 0x000fe40004701270 */
[-C--:B---3--:R-:W-:Y:S02]  /*02e0*/  @P5 ISETP.NE.AND P2, PT, R15, R4.reuse, PT ;  /* 0x000000040f00520c */ /* 0x088fe40003f45270 */
[----:B------:R-:W-:Y:S01]  /*02f0*/  @P6 ISETP.LT.OR P0, PT, R11, R4, P0 ;  /* 0x000000040b00620c */ /* 0x000fe20000701670 */
[C---:B------:R-:W-:Y:S01]  /*0300*/  @P3 VIADD R11, R9.reuse, 0x1 ;  /* 0x00000001090b3836 */ /* 0x040fe20000000000 */
[----:B------:R-:W-:Y:S02]  /*0310*/  @P5 ISETP.LT.AND P2, PT, R9, R0, !P2 ;  /* 0x000000000900520c */ /* 0x000fe40005741270 */
[----:B------:R-:W-:Y:S02]  /*0320*/  @P6 PLOP3.LUT P1, PT, P0, PT, PT, 0x80, 0x8 ;  /* 0x000000000008681c */ /* 0x000fe4000072f070 */
[----:B------:R-:W-:-:S02]  /*0330*/  @P5 ISETP.LT.OR P2, PT, R15, R4, P2 ;  /* 0x000000040f00520c */ /* 0x000fc40001741670 */
[----:B------:R-:W-:Y:S02]  /*0340*/  PLOP3.LUT P0, PT, PT, PT, PT, 0x80, 0x8 ;  /* 0x000000000008781c */ /* 0x000fe40003f0f070 */
[----:B------:R-:W-:-:S07]  /*0350*/  @P5 PLOP3.LUT P0, PT, P2, PT, PT, 0x80, 0x8 ;  /* 0x000000000008581c */ /* 0x000fce000170f070 */
[----:B------:R-:W-:Y:S01]  /*0360*/  @!P1 IMAD.MOV R8, RZ, RZ, R6 ;  /* 0x000000ffff089224 */ /* 0x000fe200078e0206 */
[----:B----4-:R-:W-:-:S03]  /*0370*/  @P3 ISETP.NE.AND P1, PT, R17, R4, PT ;  /* 0x000000041100320c */ /* 0x010fc60003f25270 */
[----:B------:R-:W-:Y:S01]  /*0380*/  @P6 IMAD.MOV.U32 R6, RZ, RZ, R8 ;  /* 0x000000ffff066224 */ /* 0x000fe200078e0008 */
[----:B------:R-:W-:Y:S01]  /*0390*/  @P3 ISETP.LT.AND P1, PT, R11, R0, !P1 ;  /* 0x000000000b00320c */ /* 0x000fe20004f21270 */
[----:B------:R-:W-:Y:S01]  /*03a0*/  @P4 VIADD R11, R9, 0x2 ;  /* 0x00000002090b4836 */ /* 0x000fe20000000000 */
[-C--:B------:R-:W-:Y:S01]  /*03b0*/  @P4 ISETP.NE.AND P6, PT, R19, R4.reuse, PT ;  /* 0x000000041300420c */ /* 0x080fe20003fc5270 */
[----:B------:R-:W-:Y:S01]  /*03c0*/  @P5 VIADD R8, R6, 0x1 ;  /* 0x0000000106085836 */ /* 0x000fe20000000000 */
[----:B------:R-:W-:Y:S01]  /*03d0*/  @P3 ISETP.LT.OR P2, PT, R17, R4, P1 ;  /* 0x000000041100320c */ /* 0x000fe20000f41670 */
[----:B------:R-:W-:Y:S01]  /*03e0*/  @!P0 IMAD.MOV R8, RZ, RZ, R6 ;  /* 0x000000ffff088224 */ /* 0x000fe200078e0206 */
[----:B------:R-:W-:Y:S01]  /*03f0*/  PLOP3.LUT P1, PT, PT, PT, PT, 0x80, 0x8 ;  /* 0x000000000008781c */ /* 0x000fe20003f2f070 */
[----:B------:R-:W-:Y:S01]  /*0400*/  VIADD R9, R9, 0x4 ;  /* 0x0000000409097836 */ /* 0x000fe20000000000 */
[----:B------:R-:W-:Y:S01]  /*0410*/  @P3 PLOP3.LUT P1, PT, P2, PT, PT, 0x80, 0x8 ;  /* 0x000000000008381c */ /* 0x000fe2000172f070 */
[----:B------:R-:W-:Y:S01]  /*0420*/  @P5 IMAD.MOV.U32 R6, RZ, RZ, R8 ;  /* 0x000000ffff065224 */ /* 0x000fe200078e0008 */
[----:B------:R-:W-:-:S03]  /*0430*/  @P4 ISETP.LT.AND P0, PT, R11, R0, !P6 ;  /* 0x000000000b00420c */ /* 0x000fc60007701270 */
[----:B------:R-:W-:Y:S01]  /*0440*/  @P3 VIADD R8, R6, 0x1 ;  /* 0x0000000106083836 */ /* 0x000fe20000000000 */
[----:B------:R-:W-:Y:S02]  /*0450*/  @P4 ISETP.LT.OR P2, PT, R19, R4, P0 ;  /* 0x000000041300420c */ /* 0x000fe40000741670 */
[----:B------:R-:W-:Y:S02]  /*0460*/  PLOP3.LUT P0, PT, PT, PT, PT, 0x80, 0x8 ;  /* 0x000000000008781c */ /* 0x000fe40003f0f070 */
[----:B------:R-:W-:-:S03]  /*0470*/  @P4 PLOP3.LUT P0, PT, P2, PT, PT, 0x80, 0x8 ;  /* 0x000000000008481c */ /* 0x000fc6000170f070 */
[----:B------:R-:W-:Y:S01]  /*0480*/  @!P1 IMAD.MOV R8, RZ, RZ, R6 ;  /* 0x000000ffff089224 */ /* 0x000fe200078e0206 */
[----:B------:R-:W-:-:S03]  /*0490*/  IADD3 R2, P1, PT, R2, 0x10, RZ ;  /* 0x0000001002027810 */ /* 0x000fc60007f3e0ff */
[----:B------:R-:W-:Y:S02]  /*04a0*/  @P3 IMAD.MOV.U32 R6, RZ, RZ, R8 ;  /* 0x000000ffff063224 */ /* 0x000fe400078e0008 */
[----:B------:R-:W-:Y:S02]  /*04b0*/  IMAD.X R3, RZ, RZ, R3, P1 ;  /* 0x000000ffff037224 */ /* 0x000fe400008e0603 */
[----:B------:R-:W-:Y:S02]  /*04c0*/  @P4 VIADD R8, R6, 0x1 ;  /* 0x0000000106084836 */ /* 0x000fe40000000000 */
[----:B------:R-:W-:-:S04]  /*04d0*/  @!P0 IMAD.MOV R8, RZ, RZ, R6 ;  /* 0x000000ffff088224 */ /* 0x000fc800078e0206 */
[----:B------:R-:W-:Y:S01]  /*04e0*/  @P4 IMAD.MOV.U32 R6, RZ, RZ, R8 ;  /* 0x000000ffff064224 */ /* 0x000fe200078e0008 */
[----:B------:R-:W-:Y:S06]  /*04f0*/  BRA.U UP1, `(.L_x_2) ;  /* 0xfffffffd01387547 */ /* 0x000fec000b83ffff */
.L_x_1:
[----:B------:R-:W-:Y:S05]  /*0500*/  BRA.U !UP0, `(.L_x_3) ;  /* 0x00000001085c7547 */ /* 0x000fea000b800000 */
[----:B------:R-:W0:Y:S01]  /*0510*/  LDC.64 R2, c[0x0][0x380] ;  /* 0x0000e000ff027b82 */ /* 0x000e220000000a00 */
[C---:B------:R-:W-:Y:S01]  /*0520*/  IADD3 R5, PT, PT, R7.reuse, -UR4, -R5 ;  /* 0x8000000407057c10 */ /* 0x040fe2000fffe805 */
[----:B------:R-:W-:Y:S01]  /*0530*/  UIADD3 UR5, UPT, UPT, -UR5, URZ, URZ ;  /* 0x000000ff05057290 */ /* 0x000fe2000fffe1ff */
[----:B0-----:R-:W-:-:S04]  /*0540*/  IMAD.WIDE.U32 R2, R7, 0x4, R2 ;  /* 0x0000000407027825 */ /* 0x001fc800078e0002 */
[----:B------:R-:W-:-:S07]  /*0550*/  IMAD.MOV.U32 R9, RZ, RZ, R3 ;  /* 0x000000ffff097224 */ /* 0x000fce00078e0003 */
.L_x_4:
[----:B------:R-:W-:-:S13]  /*0560*/  ISETP.NE.AND P2, PT, R5, RZ, PT ;  /* 0x000000ff0500720c */ /* 0x000fda0003f45270 */
[----:B------:R-:W-:-:S06]  /*0570*/  @P2 IMAD.MOV.U32 R3, RZ, RZ, R9 ;  /* 0x000000ffff032224 */ /* 0x000fcc00078e0009 */
[----:B------:R-:W2:Y:S01]  /*0580*/  @P2 LDG.E R3, desc[UR10][R2.64] ;  /* 0x0000000a02032981 */ /* 0x000ea2000c1e1900 */
[----:B------:R-:W-:Y:S01]  /*0590*/  UIADD3 UR5, UPT, UPT, UR5, 0x1, URZ ;  /* 0x0000000105057890 */ /* 0x000fe2000fffe0ff */
[----:B------:R-:W-:Y:S02]  /*05a0*/  @P2 VIADD R8, R6, 0x1 ;  /* 0x0000000106082836 */ /* 0x000fe40000000000 */
[----:B------:R-:W-:Y:S01]  /*05b0*/  VIADD R5, R5, 0x1 ;  /* 0x0000000105057836 */ /* 0x000fe20000000000 */
[----:B------:R-:W-:Y:S01]  /*05c0*/  UISETP.NE.AND UP0, UPT, UR5, URZ, UPT ;  /* 0x000000ff0500728c */ /* 0x000fe2000bf05270 */
[----:B--2--5:R-:W-:-:S04]  /*05d0*/  @P2 ISETP.NE.AND P0, PT, R3, R4, PT ;  /* 0x000000040300220c */ /* 0x024fc80003f05270 */
[C---:B------:R-:W-:Y:S01]  /*05e0*/  @P2 ISETP.LT.AND P0, PT, R7.reuse, R0, !P0 ;  /* 0x000000000700220c */ /* 0x040fe20004701270 */
[----:B------:R-:W-:-:S03]  /*05f0*/  VIADD R7, R7, 0x1 ;  /* 0x0000000107077836 */ /* 0x000fc60000000000 */
[----:B------:R-:W-:Y:S02]  /*0600*/  @P2 ISETP.LT.OR P1, PT, R3, R4, P0 ;  /* 0x000000040300220c */ /* 0x000fe40000721670 */
[----:B------:R-:W-:Y:S02]  /*0610*/  PLOP3.LUT P0, PT, PT, PT, PT, 0x80, 0x8 ;  /* 0x000000000008781c */ /* 0x000fe40003f0f070 */
[----:B------:R-:W-:-:S13]  /*0620*/  @P2 PLOP3.LUT P0, PT, P1, PT, PT, 0x80, 0x8 ;  /* 0x000000000008281c */ /* 0x000fda0000f0f070 */
[----:B------:R-:W-:Y:S01]  /*0630*/  @!P0 IMAD.MOV R8, RZ, RZ, R6 ;  /* 0x000000ffff088224 */ /* 0x000fe200078e0206 */
[----:B------:R-:W-:-:S03]  /*0640*/  IADD3 R2, P0, PT, R2, 0x4, RZ ;  /* 0x0000000402027810 */ /* 0x000fc60007f1e0ff */
[----:B------:R-:W-:Y:S02]  /*0650*/  @P2 IMAD.MOV.U32 R6, RZ, RZ, R8 ;  /* 0x000000ffff062224 */ /* 0x000fe400078e0008 */
[----:B------:R-:W-:Y:S01]  /*0660*/  IMAD.X R9, RZ, RZ, R9, P0 ;  /* 0x000000ffff097224 */ /* 0x000fe200000e0609 */
[----:B------:R-:W-:Y:S07]  /*0670*/  BRA.U UP0, `(.L_x_4) ;  /* 0xfffffffd00b87547 */ /* 0x000fee000b83ffff */
.L_x_3:
[----:B------:R-:W-:-:S07]  /*0680*/  SHF.R.S32.HI R7, RZ, 0x1f, R6 ;  /* 0x0000001fff077819 */ /* 0x000fce0000011406 */
.L_x_0:
[----:B------:R-:W0:Y:S02]  /*0690*/  LDCU.64 UR4, c[0x0][0x388] ;  /* 0x00007100ff0477ac */ /* 0x000e240008000a00 */
[----:B0-----:R-:W-:-:S04]  /*06a0*/  LEA R2, P0, R6, UR4, 0x2 ;  /* 0x0000000406027c11 */ /* 0x001fc8000f8010ff */
[----:B------:R-:W-:-:S05]  /*06b0*/  LEA.HI.X R3, R6, UR5, R7, 0x2, P0 ;  /* 0x0000000506037c11 */ /* 0x000fca00080f1407 */
[----:B-----5:R-:W-:Y:S01]  /*06c0*/  STG.E desc[UR10][R2.64], R4 ;  /* 0x0000000402007986 */ /* 0x020fe2000c10190a */
[----:B------:R-:W-:Y:S05]  /*06d0*/  EXIT ;  /* 0x000000000000794d */ /* 0x000fea0003800000 */
.L_x_5:
[----:B------:R-:W-:-:S00]  /*06e0*/  BRA `(.L_x_5) ;  /* 0xfffffffc00fc7947 */ /* 0x000fc0000383ffff */
[----:B------:R-:W-:-:S00]  /*06f0*/  NOP ;  /* 0x0000000000007918 */ /* 0x000fc00000000000 */
        /* <DEDUP_REMOVED lines=8> */
.L_x_6:


//--------------------- .nv.shared.reserved.0     --------------------------
	.section	.nv.shared.reserved.0,"aw",@nobits
	.weak		__nv_reservedSMEM_offset_0_alias
	.size		__nv_reservedSMEM_offset_0_alias, 0, 64
	.other		__nv_reservedSMEM_offset_0_alias,@"STO_CUDA_RESERVED_SHARED STV_DEFAULT"
__nv_reservedSMEM_offset_0_alias:
	.zero		0
	.zero		64


//--------------------- .nv.constant0._Z7selsortPiS_i --------------------------
	.section	.nv.constant0._Z7selsortPiS_i,"a",@progbits
	.sectionflags	@""
	.align	4
.nv.constant0._Z7selsortPiS_i:
	.zero		916


//--------------------- SYMBOLS --------------------------

	.type		.nv.reservedSmem.offset0,@object
	.size		.nv.reservedSmem.offset0,0x4
